//
// Generated by NVIDIA NVVM Compiler
//
// Compiler Build ID: CL-36424714
// Cuda compilation tools, release 13.0, V13.0.88
// Based on NVVM 20.0.0
//

.version 9.0
.target sm_100
.address_size 64

	// .globl	_Z7NaiveMMPKfPf

.visible .entry _Z7NaiveMMPKfPf(
	.param .u64 .ptr .align 1 _Z7NaiveMMPKfPf_param_0,
	.param .u64 .ptr .align 1 _Z7NaiveMMPKfPf_param_1
)
{
	.reg .pred 	%p<2>;
	.reg .b32 	%r<10>;
	.reg .b32 	%f<33>;
	.reg .b64 	%rd<9>;

	ld.param.u64 	%rd1, [_Z7NaiveMMPKfPf_param_0];
	ld.param.u64 	%rd2, [_Z7NaiveMMPKfPf_param_1];
	mov.u32 	%r1, %ctaid.x;
	mov.u32 	%r2, %ctaid.y;
	or.b32  	%r3, %r2, %r1;
	and.b32  	%r4, %r3, 2147483646;
	setp.ne.s32 	%p1, %r4, 0;
	@%p1 bra 	$L__BB0_2;
	cvta.to.global.u64 	%rd3, %rd2;
	cvta.to.global.u64 	%rd4, %rd1;
	shl.b32 	%r5, %r1, 2;
	shl.b32 	%r6, %r2, 5;
	add.s32 	%r7, %r5, %r6;
	mul.wide.u32 	%rd5, %r7, 4;
	add.s64 	%rd6, %rd4, %rd5;
	ld.global.f32 	%f1, [%rd6];
	add.f32 	%f2, %f1, 0f00000000;
	ld.global.f32 	%f3, [%rd6+4];
	add.f32 	%f4, %f2, %f3;
	ld.global.f32 	%f5, [%rd6+8];
	add.f32 	%f6, %f4, %f5;
	ld.global.f32 	%f7, [%rd6+12];
	add.f32 	%f8, %f6, %f7;
	ld.global.f32 	%f9, [%rd6+32];
	add.f32 	%f10, %f8, %f9;
	ld.global.f32 	%f11, [%rd6+36];
	add.f32 	%f12, %f10, %f11;
	ld.global.f32 	%f13, [%rd6+40];
	add.f32 	%f14, %f12, %f13;
	ld.global.f32 	%f15, [%rd6+44];
	add.f32 	%f16, %f14, %f15;
	ld.global.f32 	%f17, [%rd6+64];
	add.f32 	%f18, %f16, %f17;
	ld.global.f32 	%f19, [%rd6+68];
	add.f32 	%f20, %f18, %f19;
	ld.global.f32 	%f21, [%rd6+72];
	add.f32 	%f22, %f20, %f21;
	ld.global.f32 	%f23, [%rd6+76];
	add.f32 	%f24, %f22, %f23;
	ld.global.f32 	%f25, [%rd6+96];
	add.f32 	%f26, %f24, %f25;
	ld.global.f32 	%f27, [%rd6+100];
	add.f32 	%f28, %f26, %f27;
	ld.global.f32 	%f29, [%rd6+104];
	add.f32 	%f30, %f28, %f29;
	ld.global.f32 	%f31, [%rd6+108];
	add.f32 	%f32, %f30, %f31;
	shl.b32 	%r8, %r2, 1;
	add.s32 	%r9, %r8, %r1;
	mul.wide.u32 	%rd7, %r9, 4;
	add.s64 	%rd8, %rd3, %rd7;
	st.global.f32 	[%rd8], %f32;
$L__BB0_2:
	ret;

}


// ===== COMPILED SASS (sm_100) =====

	.target	sm_100

	.elftype	@"ET_EXEC"


//--------------------- .note.nv.tkinfo           --------------------------
	.section	.note.nv.tkinfo,"",@"SHT_NOTE"
	.sectionflags	@"SHF_NOTE_NV_TKINFO"
	.tkinfo
        /*0018*/ 	.word	0x00000002
        /*0030*/ 	.string	""
        /*0030*/ 	.string	"ptxas"
        /*0030*/ 	.string	"Cuda compilation tools, release 13.0, V13.0.88"
        /*0030*/ 	.string	"Build cuda_13.0.r13.0/compiler.36424714_0"
        /*0030*/ 	.string	"-arch sm_100 -m 64 "



//--------------------- .note.nv.cuinfo           --------------------------
	.section	.note.nv.cuinfo,"",@"SHT_NOTE"
	.sectionflags	@"SHF_NOTE_NV_CUINFO"
        /*0018*/ 	.short	0x0002
        /*001a*/ 	.short	0x0064
        /*001c*/ 	.short	0x0082
	.zero		2


//--------------------- .nv.info                  --------------------------
	.section	.nv.info,"",@"SHT_CUDA_INFO"
	.align	4


	//----- nvinfo : EIATTR_REGCOUNT
	.align		4
        /*0000*/ 	.byte	0x04, 0x2f
        /*0002*/ 	.short	(.L_1 - .L_0)
	.align		4
.L_0:
        /*0004*/ 	.word	index@(_Z7NaiveMMPKfPf)
        /*0008*/ 	.word	0x0000001e


	//----- nvinfo : EIATTR_FRAME_SIZE
	.align		4
.L_1:
        /*000c*/ 	.byte	0x04, 0x11
        /*000e*/ 	.short	(.L_3 - .L_2)
	.align		4
.L_2:
        /*0010*/ 	.word	index@(_Z7NaiveMMPKfPf)
        /*0014*/ 	.word	0x00000000


	//----- nvinfo : EIATTR_MIN_STACK_SIZE
	.align		4
.L_3:
        /*0018*/ 	.byte	0x04, 0x12
        /*001a*/ 	.short	(.L_5 - .L_4)
	.align		4
.L_4:
        /*001c*/ 	.word	index@(_Z7NaiveMMPKfPf)
        /*0020*/ 	.word	0x00000000
.L_5:


//--------------------- .nv.compat                --------------------------
	.section	.nv.compat,"",@"SHT_CUDA_COMPAT_INFO"
	.align	4
        /*0000*/ 	.byte	0x02, 0x09, 0x00, 0x00, 0x02, 0x02, 0x01, 0x00, 0x02, 0x05, 0x05, 0x00, 0x03, 0x07, 0x01, 0x01
        /*0010*/ 	.byte	0x02, 0x03, 0x00, 0x00, 0x02, 0x06, 0x01, 0x00, 0x04, 0x0b, 0x08, 0x00, 0x09, 0x00, 0x00, 0x00
        /*0020*/ 	.byte	0x00, 0x00, 0x00, 0x00


//--------------------- .nv.info._Z7NaiveMMPKfPf  --------------------------
	.section	.nv.info._Z7NaiveMMPKfPf,"",@"SHT_CUDA_INFO"
	.sectionflags	@""
	.align	4


	//----- nvinfo : EIATTR_CUDA_API_VERSION
	.align		4
        /*0000*/ 	.byte	0x04, 0x37
        /*0002*/ 	.short	(.L_7 - .L_6)
.L_6:
        /*0004*/ 	.word	0x00000082


	//----- nvinfo : EIATTR_KPARAM_INFO
	.align		4
.L_7:
        /*0008*/ 	.byte	0x04, 0x17
        /*000a*/ 	.short	(.L_9 - .L_8)
.L_8:
        /*000c*/ 	.word	0x00000000
        /*0010*/ 	.short	0x0001
        /*0012*/ 	.short	0x0008
        /*0014*/ 	.byte	0x00, 0xf5, 0x21, 0x00


	//----- nvinfo : EIATTR_KPARAM_INFO
	.align		4
.L_9:
        /*0018*/ 	.byte	0x04, 0x17
        /*001a*/ 	.short	(.L_11 - .L_10)
.L_10:
        /*001c*/ 	.word	0x00000000
        /*0020*/ 	.short	0x0000
        /*0022*/ 	.short	0x0000
        /*0024*/ 	.byte	0x00, 0xf5, 0x21, 0x00


	//----- nvinfo : EIATTR_SPARSE_MMA_MASK
	.align		4
.L_11:
        /*0028*/ 	.byte	0x03, 0x50
        /*002a*/ 	.short	0x0000


	//----- nvinfo : EIATTR_MAXREG_COUNT
	.align		4
        /*002c*/ 	.byte	0x03, 0x1b
        /*002e*/ 	.short	0x00ff


	//----- nvinfo : EIATTR_MERCURY_ISA_VERSION
	.align		4
        /*0030*/ 	.byte	0x03, 0x5f
        /*0032*/ 	.short	0x0101


	//----- nvinfo : EIATTR_VRC_CTA_INIT_COUNT
	.align		4
        /*0034*/ 	.byte	0x02, 0x4a
	.zero		1
	.zero		1


	//----- nvinfo : EIATTR_EXIT_INSTR_OFFSETS
	.align		4
        /*0038*/ 	.byte	0x04, 0x1c
        /*003a*/ 	.short	(.L_13 - .L_12)


	//   ....[0]....
.L_12:
        /*003c*/ 	.word	0x00000040


	//   ....[1]....
        /*0040*/ 	.word	0x000002e0


	//----- nvinfo : EIATTR_CBANK_PARAM_SIZE
	.align		4
.L_13:
        /*0044*/ 	.byte	0x03, 0x19
        /*0046*/ 	.short	0x0010


	//----- nvinfo : EIATTR_PARAM_CBANK
	.align		4
        /*0048*/ 	.byte	0x04, 0x0a
        /*004a*/ 	.short	(.L_15 - .L_14)
	.align		4
.L_14:
        /*004c*/ 	.word	index@(.nv.constant0._Z7NaiveMMPKfPf)
        /*0050*/ 	.short	0x0380
        /*0052*/ 	.short	0x0010


	//----- nvinfo : EIATTR_SW_WAR
	.align		4
.L_15:
        /*0054*/ 	.byte	0x04, 0x36
        /*0056*/ 	.short	(.L_17 - .L_16)
.L_16:
        /*0058*/ 	.word	0x00000008
.L_17:


//--------------------- .nv.callgraph             --------------------------
	.section	.nv.callgraph,"",@"SHT_CUDA_CALLGRAPH"
	.align	4
	.sectionentsize	8
	.align		4
        /*0000*/ 	.word	0x00000000
	.align		4
        /*0004*/ 	.word	0xffffffff
	.align		4
        /*0008*/ 	.word	0x00000000
	.align		4
        /*000c*/ 	.word	0xfffffffe
	.align		4
        /*0010*/ 	.word	0x00000000
	.align		4
        /*0014*/ 	.word	0xfffffffd
	.align		4
        /*0018*/ 	.word	0x00000000
	.align		4
        /*001c*/ 	.word	0xfffffffc


//--------------------- .text._Z7NaiveMMPKfPf     --------------------------
	.section	.text._Z7NaiveMMPKfPf,"ax",@progbits
	.align	128
        .global         _Z7NaiveMMPKfPf
        .type           _Z7NaiveMMPKfPf,@function
        .size           _Z7NaiveMMPKfPf,(.L_x_1 - _Z7NaiveMMPKfPf)
        .other          _Z7NaiveMMPKfPf,@"STO_CUDA_ENTRY STV_DEFAULT"
_Z7NaiveMMPKfPf:
.text._Z7NaiveMMPKfPf:
[----:B------:R-:W-:Y:S01]  /*0000*/  LDC R1, c[0x0][0x37c] ;  /* 0x0000df00ff017b82 */ /* 0x000fe20000000800 */
[----:B------:R-:W0:Y:S01]  /*0010*/  S2R R0, SR_CTAID.X ;  /* 0x0000000000007919 */ /* 0x000e220000002500 */
[----:B------:R-:W0:Y:S02]  /*0020*/  S2R R5, SR_CTAID.Y ;  /* 0x0000000000057919 */ /* 0x000e240000002600 */
[----:B0-----:R-:W-:-:S13]  /*0030*/  LOP3.LUT P0, RZ, R5, 0x7ffffffe, R0, 0xc8, !PT ;  /* 0x7ffffffe05ff7812 */ /* 0x001fda000780c800 */
[----:B------:R-:W-:Y:S05]  /*0040*/  @P0 EXIT ;  /* 0x000000000000094d */ /* 0x000fea0003800000 */
[----:B------:R-:W0:Y:S01]  /*0050*/  LDC.64 R2, c[0x0][0x380] ;  /* 0x0000e000ff027b82 */ /* 0x000e220000000a00 */
[----:B------:R-:W1:Y:S01]  /*0060*/  LDCU.64 UR4, c[0x0][0x358] ;  /* 0x00006b00ff0477ac */ /* 0x000e620008000a00 */
[----:B------:R-:W-:-:S04]  /*0070*/  LEA R7, R5, R0, 0x3 ;  /* 0x0000000005077211 */ /* 0x000fc800078e18ff */
[----:B------:R-:W-:-:S05]  /*0080*/  SHF.L.U32 R7, R7, 0x2, RZ ;  /* 0x0000000207077819 */ /* 0x000fca00000006ff */
[----:B0-----:R-:W-:-:S05]  /*0090*/  IMAD.WIDE.U32 R2, R7, 0x4, R2 ;  /* 0x0000000407027825 */ /* 0x001fca00078e0002 */
[----:B-1----:R-:W2:Y:S04]  /*00a0*/  LDG.E R12, desc[UR4][R2.64] ;  /* 0x00000004020c7981 */ /* 0x002ea8000c1e1900 */
[----:B------:R-:W3:Y:S04]  /*00b0*/  LDG.E R13, desc[UR4][R2.64+0x4] ;  /* 0x00000404020d7981 */ /* 0x000ee8000c1e1900 */
[----:B------:R-:W4:Y:S04]  /*00c0*/  LDG.E R15, desc[UR4][R2.64+0x8] ;  /* 0x00000804020f7981 */ /* 0x000f28000c1e1900 */
[----:B------:R-:W5:Y:S04]  /*00d0*/  LDG.E R17, desc[UR4][R2.64+0xc] ;  /* 0x00000c0402117981 */ /* 0x000f68000c1e1900 */
        /* <DEDUP_REMOVED lines=11> */
[----:B------:R-:W5:Y:S01]  /*0190*/  LDG.E R11, desc[UR4][R2.64+0x6c] ;  /* 0x00006c04020b7981 */ /* 0x000f62000c1e1900 */
[----:B------:R-:W-:Y:S01]  /*01a0*/  LEA R5, R5, R0, 0x1 ;  /* 0x0000000005057211 */ /* 0x000fe200078e08ff */
[----:B--2---:R-:W-:-:S04]  /*01b0*/  FADD R12, RZ, R12 ;  /* 0x0000000cff0c7221 */ /* 0x004fc80000000000 */
[----:B---3--:R-:W-:-:S04]  /*01c0*/  FADD R12, R12, R13 ;  /* 0x0000000d0c0c7221 */ /* 0x008fc80000000000 */
[----:B----4-:R-:W-:-:S04]  /*01d0*/  FADD R12, R12, R15 ;  /* 0x0000000f0c0c7221 */ /* 0x010fc80000000000 */
[----:B-----5:R-:W-:-:S04]  /*01e0*/  FADD R12, R12, R17 ;  /* 0x000000110c0c7221 */ /* 0x020fc80000000000 */
[----:B------:R-:W-:-:S04]  /*01f0*/  FADD R12, R12, R19 ;  /* 0x000000130c0c7221 */ /* 0x000fc80000000000 */
[----:B------:R-:W-:-:S04]  /*0200*/  FADD R12, R12, R21 ;  /* 0x000000150c0c7221 */ /* 0x000fc80000000000 */
[----:B------:R-:W-:-:S04]  /*0210*/  FADD R12, R12, R23 ;  /* 0x000000170c0c7221 */ /* 0x000fc80000000000 */
[----:B------:R-:W-:-:S04]  /*0220*/  FADD R12, R12, R25 ;  /* 0x000000190c0c7221 */ /* 0x000fc80000000000 */
[----:B------:R-:W-:Y:S02]  /*0230*/  FADD R27, R12, R27 ;  /* 0x0000001b0c1b7221 */ /* 0x000fe40000000000 */
[----:B------:R-:W0:Y:S02]  /*0240*/  LDC.64 R12, c[0x0][0x388] ;  /* 0x0000e200ff0c7b82 */ /* 0x000e240000000a00 */
[----:B------:R-:W-:-:S04]  /*0250*/  FADD R27, R27, R4 ;  /* 0x000000041b1b7221 */ /* 0x000fc80000000000 */
[----:B------:R-:W-:-:S04]  /*0260*/  FADD R6, R27, R6 ;  /* 0x000000061b067221 */ /* 0x000fc80000000000 */
[----:B------:R-:W-:-:S04]  /*0270*/  FADD R7, R6, R7 ;  /* 0x0000000706077221 */ /* 0x000fc80000000000 */
[----:B------:R-:W-:-:S04]  /*0280*/  FADD R8, R7, R8 ;  /* 0x0000000807087221 */ /* 0x000fc80000000000 */
[----:B------:R-:W-:-:S04]  /*0290*/  FADD R9, R8, R9 ;  /* 0x0000000908097221 */ /* 0x000fc80000000000 */
[----:B------:R-:W-:Y:S01]  /*02a0*/  FADD R10, R9, R10 ;  /* 0x0000000a090a7221 */ /* 0x000fe20000000000 */
[----:B0-----:R-:W-:-:S04]  /*02b0*/  IMAD.WIDE.U32 R12, R5, 0x4, R12 ;  /* 0x00000004050c7825 */ /* 0x001fc800078e000c */
[----:B------:R-:W-:-:S05]  /*02c0*/  FADD R11, R10, R11 ;  /* 0x0000000b0a0b7221 */ /* 0x000fca0000000000 */
[----:B------:R-:W-:Y:S01]  /*02d0*/  STG.E desc[UR4][R12.64], R11 ;  /* 0x0000000b0c007986 */ /* 0x000fe2000c101904 */
[----:B------:R-:W-:Y:S05]  /*02e0*/  EXIT ;  /* 0x000000000000794d */ /* 0x000fea0003800000 */
.L_x_0:
[----:B------:R-:W-:-:S00]  /*02f0*/  BRA `(.L_x_0) ;  /* 0xfffffffc00fc7947 */ /* 0x000fc0000383ffff */
[----:B------:R-:W-:-:S00]  /*0300*/  NOP ;  /* 0x0000000000007918 */ /* 0x000fc00000000000 */
[----:B------:R-:W-:-:S00]  /*0310*/  NOP ;  /* 0x0000000000007918 */ /* 0x000fc00000000000 */
[----:B------:R-:W-:-:S00]  /*0320*/  NOP ;  /* 0x0000000000007918 */ /* 0x000fc00000000000 */
[----:B------:R-:W-:-:S00]  /*0330*/  NOP ;  /* 0x0000000000007918 */ /* 0x000fc00000000000 */
[----:B------:R-:W-:-:S00]  /*0340*/  NOP ;  /* 0x0000000000007918 */ /* 0x000fc00000000000 */
[----:B------:R-:W-:-:S00]  /*0350*/  NOP ;  /* 0x0000000000007918 */ /* 0x000fc00000000000 */
[----:B------:R-:W-:-:S00]  /*0360*/  NOP ;  /* 0x0000000000007918 */ /* 0x000fc00000000000 */
[----:B------:R-:W-:-:S00]  /*0370*/  NOP ;  /* 0x0000000000007918 */ /* 0x000fc00000000000 */
.L_x_1:


//--------------------- .nv.shared.reserved.0     --------------------------
	.section	.nv.shared.reserved.0,"aw",@nobits
	.weak		__nv_reservedSMEM_offset_0_alias
	.size		__nv_reservedSMEM_offset_0_alias, 0, 64
	.other		__nv_reservedSMEM_offset_0_alias,@"STO_CUDA_RESERVED_SHARED STV_DEFAULT"
__nv_reservedSMEM_offset_0_alias:
	.zero		0
	.zero		64


//--------------------- .nv.constant0._Z7NaiveMMPKfPf --------------------------
	.section	.nv.constant0._Z7NaiveMMPKfPf,"a",@progbits
	.sectionflags	@""
	.align	4
.nv.constant0._Z7NaiveMMPKfPf:
	.zero		912


//--------------------- SYMBOLS --------------------------

	.type		.nv.reservedSmem.offset0,@object
	.size		.nv.reservedSmem.offset0,0x4
